//
// Generated by NVIDIA NVVM Compiler
//
// Compiler Build ID: CL-36424714
// Cuda compilation tools, release 13.0, V13.0.88
// Based on NVVM 20.0.0
//

.version 9.0
.target sm_100
.address_size 64

	// .globl	_Z12vecAddKernelPKfS0_Pfj
.extern .func  (.param .b32 func_retval0) vprintf
(
	.param .b64 vprintf_param_0,
	.param .b64 vprintf_param_1
)
;
.global .align 1 .b8 $str[5] = {49, 49, 49, 10};

.visible .entry _Z12vecAddKernelPKfS0_Pfj(
	.param .u64 .ptr .align 1 _Z12vecAddKernelPKfS0_Pfj_param_0,
	.param .u64 .ptr .align 1 _Z12vecAddKernelPKfS0_Pfj_param_1,
	.param .u64 .ptr .align 1 _Z12vecAddKernelPKfS0_Pfj_param_2,
	.param .u32 _Z12vecAddKernelPKfS0_Pfj_param_3
)
{
	.reg .pred 	%p<2>;
	.reg .b32 	%r<8>;
	.reg .b32 	%f<4>;
	.reg .b64 	%rd<13>;

	ld.param.u64 	%rd1, [_Z12vecAddKernelPKfS0_Pfj_param_0];
	ld.param.u64 	%rd2, [_Z12vecAddKernelPKfS0_Pfj_param_1];
	ld.param.u64 	%rd3, [_Z12vecAddKernelPKfS0_Pfj_param_2];
	ld.param.u32 	%r2, [_Z12vecAddKernelPKfS0_Pfj_param_3];
	mov.u64 	%rd4, $str;
	cvta.global.u64 	%rd5, %rd4;
	{ // callseq 0, 0
	.param .b64 param0;
	st.param.b64 	[param0], %rd5;
	.param .b64 param1;
	st.param.b64 	[param1], 0;
	.param .b32 retval0;
	call.uni (retval0), 
	vprintf, 
	(
	param0, 
	param1
	);
	ld.param.b32 	%r3, [retval0];
	} // callseq 0
	mov.u32 	%r5, %tid.x;
	mov.u32 	%r6, %ntid.x;
	mov.u32 	%r7, %ctaid.x;
	mad.lo.s32 	%r1, %r6, %r7, %r5;
	setp.ge.u32 	%p1, %r1, %r2;
	@%p1 bra 	$L__BB0_2;
	cvta.to.global.u64 	%rd6, %rd1;
	cvta.to.global.u64 	%rd7, %rd2;
	cvta.to.global.u64 	%rd8, %rd3;
	mul.wide.s32 	%rd9, %r1, 4;
	add.s64 	%rd10, %rd6, %rd9;
	ld.global.f32 	%f1, [%rd10];
	add.s64 	%rd11, %rd7, %rd9;
	ld.global.f32 	%f2, [%rd11];
	add.f32 	%f3, %f1, %f2;
	add.s64 	%rd12, %rd8, %rd9;
	st.global.f32 	[%rd12], %f3;
$L__BB0_2:
	ret;

}


// ===== COMPILED SASS (sm_100) =====

	.target	sm_100

	.elftype	@"ET_EXEC"


//--------------------- .note.nv.tkinfo           --------------------------
	.section	.note.nv.tkinfo,"",@"SHT_NOTE"
	.sectionflags	@"SHF_NOTE_NV_TKINFO"
	.tkinfo
        /*0018*/ 	.word	0x00000002
        /*0030*/ 	.string	""
        /*0030*/ 	.string	"ptxas"
        /*0030*/ 	.string	"Cuda compilation tools, release 13.0, V13.0.88"
        /*0030*/ 	.string	"Build cuda_13.0.r13.0/compiler.36424714_0"
        /*0030*/ 	.string	"-arch sm_100 -m 64 "



//--------------------- .note.nv.cuinfo           --------------------------
	.section	.note.nv.cuinfo,"",@"SHT_NOTE"
	.sectionflags	@"SHF_NOTE_NV_CUINFO"
        /*0018*/ 	.short	0x0002
        /*001a*/ 	.short	0x0064
        /*001c*/ 	.short	0x0082
	.zero		2


//--------------------- .nv.info                  --------------------------
	.section	.nv.info,"",@"SHT_CUDA_INFO"
	.align	4


	//----- nvinfo : EIATTR_REGCOUNT
	.align		4
        /*0000*/ 	.byte	0x04, 0x2f
        /*0002*/ 	.short	(.L_2 - .L_1)
	.align		4
.L_1:
        /*0004*/ 	.word	index@(_Z12vecAddKernelPKfS0_Pfj)
        /*0008*/ 	.word	0x00000018


	//----- nvinfo : EIATTR_FRAME_SIZE
	.align		4
.L_2:
        /*000c*/ 	.byte	0x04, 0x11
        /*000e*/ 	.short	(.L_4 - .L_3)
	.align		4
.L_3:
        /*0010*/ 	.word	index@(_Z12vecAddKernelPKfS0_Pfj)
        /*0014*/ 	.word	0x00000000


	//----- nvinfo : EIATTR_MIN_STACK_SIZE
	.align		4
.L_4:
        /*0018*/ 	.byte	0x04, 0x12
        /*001a*/ 	.short	(.L_6 - .L_5)
	.align		4
.L_5:
        /*001c*/ 	.word	index@(_Z12vecAddKernelPKfS0_Pfj)
        /*0020*/ 	.word	0x00000000
.L_6:


//--------------------- .nv.compat                --------------------------
	.section	.nv.compat,"",@"SHT_CUDA_COMPAT_INFO"
	.align	4
        /*0000*/ 	.byte	0x02, 0x09, 0x00, 0x00, 0x02, 0x02, 0x01, 0x00, 0x02, 0x05, 0x05, 0x00, 0x03, 0x07, 0x01, 0x01
        /*0010*/ 	.byte	0x02, 0x03, 0x00, 0x00, 0x02, 0x06, 0x01, 0x00, 0x04, 0x0b, 0x08, 0x00, 0x09, 0x00, 0x00, 0x00
        /*0020*/ 	.byte	0x00, 0x00, 0x00, 0x00


//--------------------- .nv.info._Z12vecAddKernelPKfS0_Pfj --------------------------
	.section	.nv.info._Z12vecAddKernelPKfS0_Pfj,"",@"SHT_CUDA_INFO"
	.sectionflags	@""
	.align	4


	//----- nvinfo : EIATTR_CUDA_API_VERSION
	.align		4
        /*0000*/ 	.byte	0x04, 0x37
        /*0002*/ 	.short	(.L_8 - .L_7)
.L_7:
        /*0004*/ 	.word	0x00000082


	//----- nvinfo : EIATTR_KPARAM_INFO
	.align		4
.L_8:
        /*0008*/ 	.byte	0x04, 0x17
        /*000a*/ 	.short	(.L_10 - .L_9)
.L_9:
        /*000c*/ 	.word	0x00000000
        /*0010*/ 	.short	0x0003
        /*0012*/ 	.short	0x0018
        /*0014*/ 	.byte	0x00, 0xf0, 0x11, 0x00


	//----- nvinfo : EIATTR_KPARAM_INFO
	.align		4
.L_10:
        /*0018*/ 	.byte	0x04, 0x17
        /*001a*/ 	.short	(.L_12 - .L_11)
.L_11:
        /*001c*/ 	.word	0x00000000
        /*0020*/ 	.short	0x0002
        /*0022*/ 	.short	0x0010
        /*0024*/ 	.byte	0x00, 0xf5, 0x21, 0x00


	//----- nvinfo : EIATTR_KPARAM_INFO
	.align		4
.L_12:
        /*0028*/ 	.byte	0x04, 0x17
        /*002a*/ 	.short	(.L_14 - .L_13)
.L_13:
        /*002c*/ 	.word	0x00000000
        /*0030*/ 	.short	0x0001
        /*0032*/ 	.short	0x0008
        /*0034*/ 	.byte	0x00, 0xf5, 0x21, 0x00


	//----- nvinfo : EIATTR_KPARAM_INFO
	.align		4
.L_14:
        /*0038*/ 	.byte	0x04, 0x17
        /*003a*/ 	.short	(.L_16 - .L_15)
.L_15:
        /*003c*/ 	.word	0x00000000
        /*0040*/ 	.short	0x0000
        /*0042*/ 	.short	0x0000
        /*0044*/ 	.byte	0x00, 0xf5, 0x21, 0x00


	//----- nvinfo : EIATTR_SPARSE_MMA_MASK
	.align		4
.L_16:
        /*0048*/ 	.byte	0x03, 0x50
        /*004a*/ 	.short	0x0000


	//----- nvinfo : EIATTR_MAXREG_COUNT
	.align		4
        /*004c*/ 	.byte	0x03, 0x1b
        /*004e*/ 	.short	0x00ff


	//----- nvinfo : EIATTR_EXTERNS
	.align		4
        /*0050*/ 	.byte	0x04, 0x0f
        /*0052*/ 	.short	(.L_18 - .L_17)


	//   ....[0]....
	.align		4
.L_17:
        /*0054*/ 	.word	index@(vprintf)


	//----- nvinfo : EIATTR_MERCURY_ISA_VERSION
	.align		4
.L_18:
        /*0058*/ 	.byte	0x03, 0x5f
        /*005a*/ 	.short	0x0101


	//----- nvinfo : EIATTR_VRC_CTA_INIT_COUNT
	.align		4
        /*005c*/ 	.byte	0x02, 0x4a
	.zero		1
	.zero		1


	//----- nvinfo : EIATTR_SYSCALL_OFFSETS
	.align		4
        /*0060*/ 	.byte	0x04, 0x46
        /*0062*/ 	.short	(.L_20 - .L_19)


	//   ....[0]....
.L_19:
        /*0064*/ 	.word	0x00000080


	//----- nvinfo : EIATTR_EXIT_INSTR_OFFSETS
	.align		4
.L_20:
        /*0068*/ 	.byte	0x04, 0x1c
        /*006a*/ 	.short	(.L_22 - .L_21)


	//   ....[0]....
.L_21:
        /*006c*/ 	.word	0x000000f0


	//   ....[1]....
        /*0070*/ 	.word	0x000001b0


	//----- nvinfo : EIATTR_CRS_STACK_SIZE
	.align		4
.L_22:
        /*0074*/ 	.byte	0x04, 0x1e
        /*0076*/ 	.short	(.L_24 - .L_23)
.L_23:
        /*0078*/ 	.word	0x00000000


	//----- nvinfo : EIATTR_CBANK_PARAM_SIZE
	.align		4
.L_24:
        /*007c*/ 	.byte	0x03, 0x19
        /*007e*/ 	.short	0x001c


	//----- nvinfo : EIATTR_PARAM_CBANK
	.align		4
        /*0080*/ 	.byte	0x04, 0x0a
        /*0082*/ 	.short	(.L_26 - .L_25)
	.align		4
.L_25:
        /*0084*/ 	.word	index@(.nv.constant0._Z12vecAddKernelPKfS0_Pfj)
        /*0088*/ 	.short	0x0380
        /*008a*/ 	.short	0x001c


	//----- nvinfo : EIATTR_SW_WAR
	.align		4
.L_26:
        /*008c*/ 	.byte	0x04, 0x36
        /*008e*/ 	.short	(.L_28 - .L_27)
.L_27:
        /*0090*/ 	.word	0x00000008
.L_28:


//--------------------- .nv.callgraph             --------------------------
	.section	.nv.callgraph,"",@"SHT_CUDA_CALLGRAPH"
	.align	4
	.sectionentsize	8
	.align		4
        /*0000*/ 	.word	0x00000000
	.align		4
        /*0004*/ 	.word	0xffffffff
	.align		4
        /*0008*/ 	.word	index@(_Z12vecAddKernelPKfS0_Pfj)
	.align		4
        /*000c*/ 	.word	index@(vprintf)
	.align		4
        /*0010*/ 	.word	0x00000000
	.align		4
        /*0014*/ 	.word	0xfffffffe
	.align		4
        /*0018*/ 	.word	0x00000000
	.align		4
        /*001c*/ 	.word	0xfffffffd
	.align		4
        /*0020*/ 	.word	0x00000000
	.align		4
        /*0024*/ 	.word	0xfffffffc


//--------------------- .nv.constant4             --------------------------
	.section	.nv.constant4,"a",@progbits
	.align	8
	.align		8
.nv.constant4:
        /*0000*/ 	.dword	vprintf
	.align		8
        /*0008*/ 	.dword	$str


//--------------------- .text._Z12vecAddKernelPKfS0_Pfj --------------------------
	.section	.text._Z12vecAddKernelPKfS0_Pfj,"ax",@progbits
	.align	128
        .global         _Z12vecAddKernelPKfS0_Pfj
        .type           _Z12vecAddKernelPKfS0_Pfj,@function
        .size           _Z12vecAddKernelPKfS0_Pfj,(.L_x_2 - _Z12vecAddKernelPKfS0_Pfj)
        .other          _Z12vecAddKernelPKfS0_Pfj,@"STO_CUDA_ENTRY STV_DEFAULT"
_Z12vecAddKernelPKfS0_Pfj:
.text._Z12vecAddKernelPKfS0_Pfj:
[----:B------:R-:W0:Y:S01]  /*0000*/  LDC R1, c[0x0][0x37c] ;  /* 0x0000df00ff017b82 */ /* 0x000e220000000800 */
[----:B------:R-:W-:Y:S01]  /*0010*/  MOV R0, 0x0 ;  /* 0x0000000000007802 */ /* 0x000fe20000000f00 */
[----:B------:R-:W1:Y:S01]  /*0020*/  LDCU.64 UR4, c[0x4][0x8] ;  /* 0x01000100ff0477ac */ /* 0x000e620008000a00 */
[----:B------:R-:W-:-:S05]  /*0030*/  CS2R R6, SRZ ;  /* 0x0000000000067805 */ /* 0x000fca000001ff00 */
[----:B------:R2:W3:Y:S01]  /*0040*/  LDC.64 R2, c[0x4][R0] ;  /* 0x0100000000027b82 */ /* 0x0004e20000000a00 */
[----:B-1----:R-:W-:Y:S02]  /*0050*/  MOV R4, UR4 ;  /* 0x0000000400047c02 */ /* 0x002fe40008000f00 */
[----:B--2---:R-:W-:-:S07]  /*0060*/  MOV R5, UR5 ;  /* 0x0000000500057c02 */ /* 0x004fce0008000f00 */
[----:B------:R-:W-:-:S07]  /*0070*/  LEPC R20, `(.L_x_0) ;  /* 0x000000001014794e */ /* 0x000fce0000000000 */
[----:B0--3--:R-:W-:Y:S05]  /*0080*/  CALL.ABS.NOINC R2 ;  /* 0x0000000002007343 */ /* 0x009fea0003c00000 */
.L_x_0:
[----:B------:R-:W0:Y:S01]  /*0090*/  S2R R9, SR_TID.X ;  /* 0x0000000000097919 */ /* 0x000e220000002100 */
[----:B------:R-:W0:Y:S01]  /*00a0*/  LDCU UR4, c[0x0][0x360] ;  /* 0x00006c00ff0477ac */ /* 0x000e220008000800 */
[----:B------:R-:W0:Y:S01]  /*00b0*/  S2R R0, SR_CTAID.X ;  /* 0x0000000000007919 */ /* 0x000e220000002500 */
[----:B------:R-:W1:Y:S01]  /*00c0*/  LDCU UR5, c[0x0][0x398] ;  /* 0x00007300ff0577ac */ /* 0x000e620008000800 */
[----:B0-----:R-:W-:-:S05]  /*00d0*/  IMAD R9, R0, UR4, R9 ;  /* 0x0000000400097c24 */ /* 0x001fca000f8e0209 */
[----:B-1----:R-:W-:-:S13]  /*00e0*/  ISETP.GE.U32.AND P0, PT, R9, UR5, PT ;  /* 0x0000000509007c0c */ /* 0x002fda000bf06070 */
[----:B------:R-:W-:Y:S05]  /*00f0*/  @P0 EXIT ;  /* 0x000000000000094d */ /* 0x000fea0003800000 */
[----:B------:R-:W0:Y:S01]  /*0100*/  LDC.64 R2, c[0x0][0x380] ;  /* 0x0000e000ff027b82 */ /* 0x000e220000000a00 */
[----:B------:R-:W1:Y:S07]  /*0110*/  LDCU.64 UR4, c[0x0][0x358] ;  /* 0x00006b00ff0477ac */ /* 0x000e6e0008000a00 */
[----:B------:R-:W2:Y:S08]  /*0120*/  LDC.64 R4, c[0x0][0x388] ;  /* 0x0000e200ff047b82 */ /* 0x000eb00000000a00 */
[----:B------:R-:W3:Y:S01]  /*0130*/  LDC.64 R6, c[0x0][0x390] ;  /* 0x0000e400ff067b82 */ /* 0x000ee20000000a00 */
[----:B0-----:R-:W-:-:S06]  /*0140*/  IMAD.WIDE R2, R9, 0x4, R2 ;  /* 0x0000000409027825 */ /* 0x001fcc00078e0202 */
[----:B-1----:R-:W4:Y:S01]  /*0150*/  LDG.E R2, desc[UR4][R2.64] ;  /* 0x0000000402027981 */ /* 0x002f22000c1e1900 */
[----:B--2---:R-:W-:-:S06]  /*0160*/  IMAD.WIDE R4, R9, 0x4, R4 ;  /* 0x0000000409047825 */ /* 0x004fcc00078e0204 */
[----:B------:R-:W4:Y:S01]  /*0170*/  LDG.E R5, desc[UR4][R4.64] ;  /* 0x0000000404057981 */ /* 0x000f22000c1e1900 */
[----:B---3--:R-:W-:-:S04]  /*0180*/  IMAD.WIDE R6, R9, 0x4, R6 ;  /* 0x0000000409067825 */ /* 0x008fc800078e0206 */
[----:B----4-:R-:W-:-:S05]  /*0190*/  FADD R9, R2, R5 ;  /* 0x0000000502097221 */ /* 0x010fca0000000000 */
[----:B------:R-:W-:Y:S01]  /*01a0*/  STG.E desc[UR4][R6.64], R9 ;  /* 0x0000000906007986 */ /* 0x000fe2000c101904 */
[----:B------:R-:W-:Y:S05]  /*01b0*/  EXIT ;  /* 0x000000000000794d */ /* 0x000fea0003800000 */
.L_x_1:
[----:B------:R-:W-:-:S00]  /*01c0*/  BRA `(.L_x_1) ;  /* 0xfffffffc00fc7947 */ /* 0x000fc0000383ffff */
[----:B------:R-:W-:-:S00]  /*01d0*/  NOP ;  /* 0x0000000000007918 */ /* 0x000fc00000000000 */
        /* <DEDUP_REMOVED lines=10> */
.L_x_2:


//--------------------- .nv.global.init           --------------------------
	.section	.nv.global.init,"aw",@progbits
.nv.global.init:
	.type		$str,@object
	.size		$str,(.L_0 - $str)
$str:
        /*0000*/ 	.byte	0x31, 0x31, 0x31, 0x0a, 0x00
.L_0:


//--------------------- .nv.shared.reserved.0     --------------------------
	.section	.nv.shared.reserved.0,"aw",@nobits
	.weak		__nv_reservedSMEM_offset_0_alias
	.size		__nv_reservedSMEM_offset_0_alias, 0, 64
	.other		__nv_reservedSMEM_offset_0_alias,@"STO_CUDA_RESERVED_SHARED STV_DEFAULT"
__nv_reservedSMEM_offset_0_alias:
	.zero		0
	.zero		64


//--------------------- .nv.constant0._Z12vecAddKernelPKfS0_Pfj --------------------------
	.section	.nv.constant0._Z12vecAddKernelPKfS0_Pfj,"a",@progbits
	.sectionflags	@""
	.align	4
.nv.constant0._Z12vecAddKernelPKfS0_Pfj:
	.zero		924


//--------------------- SYMBOLS --------------------------

	.type		.nv.reservedSmem.offset0,@object
	.size		.nv.reservedSmem.offset0,0x4
	.type		vprintf,@function
